	.headerflags	@"EF_CUDA_TEXMODE_UNIFIED EF_CUDA_64BIT_ADDRESS EF_CUDA_ACCELERATORS EF_CUDA_SM90 EF_CUDA_VIRTUAL_SM(EF_CUDA_SM90)"
	.elftype	@"ET_EXEC"


//--------------------- .nv.info                  --------------------------
	.section	.nv.info,"",@"SHT_CUDA_INFO"
	.align	4


	//----- nvinfo : EIATTR_REGCOUNT
	.align		4
        /*0000*/ 	.byte	0x04, 0x2f
        /*0002*/ 	.short	(.L_1 - .L_0)
	.align		4
.L_0:
        /*0004*/ 	.word	index@(triton_poi_fused_avg_pool2d_5)
        /*0008*/ 	.word	0x00000020


	//----- nvinfo : EIATTR_MIN_STACK_SIZE
	.align		4
.L_1:
        /*000c*/ 	.byte	0x04, 0x12
        /*000e*/ 	.short	(.L_3 - .L_2)
	.align		4
.L_2:
        /*0010*/ 	.word	index@(triton_poi_fused_avg_pool2d_5)
        /*0014*/ 	.word	0x00000000


	//----- nvinfo : EIATTR_FRAME_SIZE
	.align		4
.L_3:
        /*0018*/ 	.byte	0x04, 0x11
        /*001a*/ 	.short	(.L_5 - .L_4)
	.align		4
.L_4:
        /*001c*/ 	.word	index@(triton_poi_fused_avg_pool2d_5)
        /*0020*/ 	.word	0x00000000


	//----- nvinfo : EIATTR_MIN_STACK_SIZE
	.align		4
.L_5:
        /*0024*/ 	.byte	0x04, 0x12
        /*0026*/ 	.short	(.L_7 - .L_6)
	.align		4
.L_6:
        /*0028*/ 	.word	index@(triton_poi_fused_avg_pool2d_5)
        /*002c*/ 	.word	0x00000000
.L_7:


//--------------------- .nv.info.triton_poi_fused_avg_pool2d_5 --------------------------
	.section	.nv.info.triton_poi_fused_avg_pool2d_5,"",@"SHT_CUDA_INFO"
	.sectionflags	@""
	.align	4


	//----- nvinfo : EIATTR_CUDA_API_VERSION
	.align		4
        /*0000*/ 	.byte	0x04, 0x37
        /*0002*/ 	.short	(.L_9 - .L_8)
.L_8:
        /*0004*/ 	.word	0x0000007c


	//----- nvinfo : EIATTR_KPARAM_INFO
	.align		4
.L_9:
        /*0008*/ 	.byte	0x04, 0x17
        /*000a*/ 	.short	(.L_11 - .L_10)
.L_10:
        /*000c*/ 	.word	0x00000000
        /*0010*/ 	.short	0x0002
        /*0012*/ 	.short	0x0010
        /*0014*/ 	.byte	0x00, 0xf0, 0x11, 0x00


	//----- nvinfo : EIATTR_KPARAM_INFO
	.align		4
.L_11:
        /*0018*/ 	.byte	0x04, 0x17
        /*001a*/ 	.short	(.L_13 - .L_12)
.L_12:
        /*001c*/ 	.word	0x00000000
        /*0020*/ 	.short	0x0001
        /*0022*/ 	.short	0x0008
        /*0024*/ 	.byte	0x00, 0xf4, 0x21, 0x00


	//----- nvinfo : EIATTR_KPARAM_INFO
	.align		4
.L_13:
        /*0028*/ 	.byte	0x04, 0x17
        /*002a*/ 	.short	(.L_15 - .L_14)
.L_14:
        /*002c*/ 	.word	0x00000000
        /*0030*/ 	.short	0x0000
        /*0032*/ 	.short	0x0000
        /*0034*/ 	.byte	0x00, 0xf4, 0x21, 0x00


	//----- nvinfo : EIATTR_SPARSE_MMA_MASK
	.align		4
.L_15:
        /*0038*/ 	.byte	0x03, 0x50
        /*003a*/ 	.short	0x0000


	//----- nvinfo : EIATTR_MAXREG_COUNT
	.align		4
        /*003c*/ 	.byte	0x03, 0x1b
        /*003e*/ 	.short	0x00ff


	//----- nvinfo : EIATTR_EXIT_INSTR_OFFSETS
	.align		4
        /*0040*/ 	.byte	0x04, 0x1c
        /*0042*/ 	.short	(.L_17 - .L_16)


	//   ....[0]....
.L_16:
        /*0044*/ 	.word	0x00001680


	//----- nvinfo : EIATTR_REQNTID
	.align		4
.L_17:
        /*0048*/ 	.byte	0x04, 0x10
        /*004a*/ 	.short	(.L_19 - .L_18)
.L_18:
        /*004c*/ 	.word	0x00000080
        /*0050*/ 	.word	0x00000001
        /*0054*/ 	.word	0x00000001


	//----- nvinfo : EIATTR_CBANK_PARAM_SIZE
	.align		4
.L_19:
        /*0058*/ 	.byte	0x03, 0x19
        /*005a*/ 	.short	0x0014


	//----- nvinfo : EIATTR_PARAM_CBANK
	.align		4
        /*005c*/ 	.byte	0x04, 0x0a
        /*005e*/ 	.short	(.L_21 - .L_20)
	.align		4
.L_20:
        /*0060*/ 	.word	index@(.nv.constant0.triton_poi_fused_avg_pool2d_5)
        /*0064*/ 	.short	0x0210
        /*0066*/ 	.short	0x0014


	//----- nvinfo : EIATTR_SW_WAR
	.align		4
.L_21:
        /*0068*/ 	.byte	0x04, 0x36
        /*006a*/ 	.short	(.L_23 - .L_22)
.L_22:
        /*006c*/ 	.word	0x00000008
.L_23:


//--------------------- .nv.callgraph             --------------------------
	.section	.nv.callgraph,"",@"SHT_CUDA_CALLGRAPH"
	.align	4
	.sectionentsize	8
	.align		4
        /*0000*/ 	.word	0x00000000
	.align		4
        /*0004*/ 	.word	0xffffffff
	.align		4
        /*0008*/ 	.word	0x00000000
	.align		4
        /*000c*/ 	.word	0xfffffffe
	.align		4
        /*0010*/ 	.word	0x00000000
	.align		4
        /*0014*/ 	.word	0xfffffffd
	.align		4
        /*0018*/ 	.word	0x00000000
	.align		4
        /*001c*/ 	.word	0xfffffffc


//--------------------- .text.triton_poi_fused_avg_pool2d_5 --------------------------
	.section	.text.triton_poi_fused_avg_pool2d_5,"ax",@progbits
	.align	128
        .global         triton_poi_fused_avg_pool2d_5
        .type           triton_poi_fused_avg_pool2d_5,@function
        .size           triton_poi_fused_avg_pool2d_5,(.L_x_1 - triton_poi_fused_avg_pool2d_5)
        .other          triton_poi_fused_avg_pool2d_5,@"STO_CUDA_ENTRY STV_DEFAULT"
triton_poi_fused_avg_pool2d_5:
.text.triton_poi_fused_avg_pool2d_5:
[----:B------:R-:W-:Y:S01]  /*0000*/  LDC R1, c[0x0][0x28] ;  /* 0x00000a00ff017b82 */ /* 0x000fe20000000800 */
[----:B------:R-:W1:Y:S07]  /*0010*/  S2R R0, SR_TID.X ;  /* 0x0000000000007919 */ /* 0x000e6e0000002100 */
[----:B------:R-:W2:Y:S01]  /*0020*/  LDC.64 R20, c[0x0][0x210] ;  /* 0x00008400ff147b82 */ /* 0x000ea20000000a00 */
[----:B------:R-:W-:Y:S02]  /*0030*/  CS2R R6, SRZ ;  /* 0x0000000000067805 */ /* 0x000fe4000001ff00 */
[----:B------:R-:W-:Y:S01]  /*0040*/  CS2R R12, SRZ ;  /* 0x00000000000c7805 */ /* 0x000fe2000001ff00 */
[----:B------:R-:W3:Y:S01]  /*0050*/  S2R R5, SR_CTAID.X ;  /* 0x0000000000057919 */ /* 0x000ee20000002500 */
[----:B------:R-:W-:Y:S01]  /*0060*/  CS2R R14, SRZ ;  /* 0x00000000000e7805 */ /* 0x000fe2000001ff00 */
[----:B------:R-:W-:Y:S01]  /*0070*/  ULDC.64 UR4, c[0x0][0x208] ;  /* 0x0000820000047ab9 */ /* 0x000fe20000000a00 */
[----:B-1----:R-:W-:Y:S01]  /*0080*/  IMAD.SHL.U32 R0, R0, 0x4, RZ ;  /* 0x0000000400007824 */ /* 0x002fe200078e00ff */
[----:B---3--:R-:W-:-:S04]  /*0090*/  SHF.R.S32.HI R3, RZ, 0x15, R5 ;  /* 0x00000015ff037819 */ /* 0x008fc80000011405 */
[----:B------:R-:W-:Y:S02]  /*00a0*/  LOP3.LUT R0, R0, 0x1fc, RZ, 0xc0, !PT ;  /* 0x000001fc00007812 */ /* 0x000fe400078ec0ff */
[----:B------:R-:W-:-:S03]  /*00b0*/  SGXT R3, R3, 0x1 ;  /* 0x000000010303781a */ /* 0x000fc60000000200 */
[----:B------:R-:W-:-:S04]  /*00c0*/  IMAD R16, R5, 0x400, R0 ;  /* 0x0000040005107824 */ /* 0x000fc800078e0200 */
[C---:B------:R-:W-:Y:S01]  /*00d0*/  VIADD R9, R16.reuse, 0xffffbf00 ;  /* 0xffffbf0010097836 */ /* 0x040fe20000000000 */
[CC--:B------:R-:W-:Y:S01]  /*00e0*/  LEA.HI R2, R3.reuse, R16.reuse, RZ, 0x8 ;  /* 0x0000001003027211 */ /* 0x0c0fe200078f40ff */
[----:B------:R-:W-:Y:S01]  /*00f0*/  VIADD R11, R16, 0xffffc000 ;  /* 0xffffc000100b7836 */ /* 0x000fe20000000000 */
[----:B------:R-:W-:Y:S01]  /*0100*/  LEA.HI R0, R3, R16, RZ, 0xe ;  /* 0x0000001003007211 */ /* 0x000fe200078f70ff */
[----:B--2---:R-:W-:Y:S01]  /*0110*/  IMAD.WIDE R8, R9, 0x4, R20 ;  /* 0x0000000409087825 */ /* 0x004fe200078e0214 */
[----:B------:R-:W-:Y:S02]  /*0120*/  SHF.R.S32.HI R2, RZ, 0x8, R2 ;  /* 0x00000008ff027819 */ /* 0x000fe40000011402 */
[----:B------:R-:W-:Y:S01]  /*0130*/  SHF.R.S32.HI R0, RZ, 0xe, R0 ;  /* 0x0000000eff007819 */ /* 0x000fe20000011400 */
[----:B------:R-:W-:Y:S01]  /*0140*/  IMAD.WIDE R10, R11, 0x4, R20 ;  /* 0x000000040b0a7825 */ /* 0x000fe200078e0214 */
[----:B------:R-:W-:Y:S02]  /*0150*/  LEA.HI R4, R2, R2, RZ, 0x6 ;  /* 0x0000000202047211 */ /* 0x000fe400078f30ff */
[----:B------:R-:W-:-:S02]  /*0160*/  LEA.HI R5, R0, R0, RZ, 0x6 ;  /* 0x0000000000057211 */ /* 0x000fc400078f30ff */
[----:B------:R-:W-:Y:S02]  /*0170*/  LOP3.LUT R17, R4, 0xffffffc0, RZ, 0xc0, !PT ;  /* 0xffffffc004117812 */ /* 0x000fe400078ec0ff */
[----:B------:R-:W-:-:S03]  /*0180*/  LOP3.LUT R5, R5, 0xffffffc0, RZ, 0xc0, !PT ;  /* 0xffffffc005057812 */ /* 0x000fc600078ec0ff */
[----:B------:R-:W-:Y:S02]  /*0190*/  IMAD.IADD R17, R2, 0x1, -R17 ;  /* 0x0000000102117824 */ /* 0x000fe400078e0a11 */
[----:B------:R-:W-:Y:S01]  /*01a0*/  IMAD.IADD R0, R0, 0x1, -R5 ;  /* 0x0000000100007824 */ /* 0x000fe200078e0a05 */
[----:B------:R-:W-:Y:S02]  /*01b0*/  CS2R R4, SRZ ;  /* 0x0000000000047805 */ /* 0x000fe4000001ff00 */
[C---:B------:R-:W-:Y:S02]  /*01c0*/  ISETP.GT.AND P0, PT, R17.reuse, RZ, PT ;  /* 0x000000ff1100720c */ /* 0x040fe40003f04270 */
[----:B------:R-:W-:Y:S02]  /*01d0*/  ISETP.GT.AND P4, PT, R17, -0x1, PT ;  /* 0xffffffff1100780c */ /* 0x000fe40003f84270 */
[C---:B------:R-:W-:Y:S02]  /*01e0*/  ISETP.GT.AND P1, PT, R0.reuse, RZ, P0 ;  /* 0x000000ff0000720c */ /* 0x040fe40000724270 */
[----:B------:R-:W-:-:S11]  /*01f0*/  ISETP.GT.AND P4, PT, R0, RZ, P4 ;  /* 0x000000ff0000720c */ /* 0x000fd60002784270 */
[----:B------:R1:W2:Y:S04]  /*0200*/  @P1 LDG.E.128 R4, desc[UR4][R8.64] ;  /* 0x0000000408041981 */ /* 0x0002a8000c1e1d00 */
[----:B------:R3:W4:Y:S01]  /*0210*/  @P4 LDG.E.128 R12, desc[UR4][R10.64] ;  /* 0x000000040a0c4981 */ /* 0x000722000c1e1d00 */
[C---:B------:R-:W-:Y:S02]  /*0220*/  VIADD R2, R16.reuse, 0x200 ;  /* 0x0000020010027836 */ /* 0x040fe40000000000 */
[----:B------:R-:W-:-:S03]  /*0230*/  VIADD R23, R16, 0xffffc200 ;  /* 0xffffc20010177836 */ /* 0x000fc60000000000 */
[CC--:B------:R-:W-:Y:S01]  /*0240*/  LEA.HI R18, R3.reuse, R2.reuse, RZ, 0x8 ;  /* 0x0000000203127211 */ /* 0x0c0fe200078f40ff */
[----:B------:R-:W-:Y:S01]  /*0250*/  VIADD R27, R16, 0xffffc100 ;  /* 0xffffc100101b7836 */ /* 0x000fe20000000000 */
[----:B------:R-:W-:Y:S02]  /*0260*/  LEA.HI R2, R3, R2, RZ, 0xe ;  /* 0x0000000203027211 */ /* 0x000fe400078f70ff */
[----:B-1----:R-:W-:Y:S02]  /*0270*/  CS2R R8, SRZ ;  /* 0x0000000000087805 */ /* 0x002fe4000001ff00 */
[----:B------:R-:W-:Y:S02]  /*0280*/  SHF.R.S32.HI R18, RZ, 0x8, R18 ;  /* 0x00000008ff127819 */ /* 0x000fe40000011412 */
[----:B---3--:R-:W-:Y:S02]  /*0290*/  CS2R R10, SRZ ;  /* 0x00000000000a7805 */ /* 0x008fe4000001ff00 */
[----:B------:R-:W-:-:S02]  /*02a0*/  SHF.R.S32.HI R3, RZ, 0xe, R2 ;  /* 0x0000000eff037819 */ /* 0x000fc40000011402 */
[----:B------:R-:W-:Y:S02]  /*02b0*/  LEA.HI R2, R18, R18, RZ, 0x6 ;  /* 0x0000001212027211 */ /* 0x000fe400078f30ff */
[----:B------:R-:W-:Y:S02]  /*02c0*/  LEA.HI R22, R3, R3, RZ, 0x6 ;  /* 0x0000000303167211 */ /* 0x000fe400078f30ff */
[----:B------:R-:W-:Y:S02]  /*02d0*/  LOP3.LUT R19, R2, 0xffffffc0, RZ, 0xc0, !PT ;  /* 0xffffffc002137812 */ /* 0x000fe400078ec0ff */
[----:B------:R-:W-:-:S03]  /*02e0*/  LOP3.LUT R22, R22, 0xffffffc0, RZ, 0xc0, !PT ;  /* 0xffffffc016167812 */ /* 0x000fc600078ec0ff */
[----:B------:R-:W-:Y:S02]  /*02f0*/  IMAD.IADD R2, R18, 0x1, -R19 ;  /* 0x0000000112027824 */ /* 0x000fe400078e0a13 */
[----:B------:R-:W-:Y:S02]  /*0300*/  IMAD.IADD R3, R3, 0x1, -R22 ;  /* 0x0000000103037824 */ /* 0x000fe400078e0a16 */
[--C-:B------:R-:W-:Y:S01]  /*0310*/  IMAD.WIDE R22, R23, 0x4, R20.reuse ;  /* 0x0000000417167825 */ /* 0x100fe200078e0214 */
[C---:B------:R-:W-:Y:S02]  /*0320*/  ISETP.GT.AND P3, PT, R2.reuse, -0x1, PT ;  /* 0xffffffff0200780c */ /* 0x040fe40003f64270 */
[----:B------:R-:W-:Y:S02]  /*0330*/  ISETP.GT.AND P2, PT, R2, RZ, PT ;  /* 0x000000ff0200720c */ /* 0x000fe40003f44270 */
[C---:B------:R-:W-:Y:S02]  /*0340*/  ISETP.GT.AND P3, PT, R3.reuse, RZ, P3 ;  /* 0x000000ff0300720c */ /* 0x040fe40001f64270 */
[----:B------:R-:W-:Y:S01]  /*0350*/  ISETP.GT.AND P5, PT, R3, RZ, P2 ;  /* 0x000000ff0300720c */ /* 0x000fe200017a4270 */
[----:B------:R-:W-:-:S10]  /*0360*/  IMAD.WIDE R26, R27, 0x4, R20 ;  /* 0x000000041b1a7825 */ /* 0x000fd400078e0214 */
[----:B------:R1:W3:Y:S01]  /*0370*/  @P3 LDG.E.128 R8, desc[UR4][R22.64] ;  /* 0x0000000416083981 */ /* 0x0002e2000c1e1d00 */
[----:B--2---:R-:W-:Y:S02]  /*0380*/  SEL R4, R4, RZ, P1 ;  /* 0x000000ff04047207 */ /* 0x004fe40000800000 */
[----:B------:R-:W-:Y:S02]  /*0390*/  SEL R5, R5, RZ, P1 ;  /* 0x000000ff05057207 */ /* 0x000fe40000800000 */
[----:B----4-:R-:W-:Y:S02]  /*03a0*/  SEL R19, R12, RZ, P4 ;  /* 0x000000ff0c137207 */ /* 0x010fe40002000000 */
[----:B------:R-:W-:Y:S02]  /*03b0*/  SEL R18, R13, RZ, P4 ;  /* 0x000000ff0d127207 */ /* 0x000fe40002000000 */
[----:B------:R-:W-:Y:S01]  /*03c0*/  SEL R12, R6, RZ, P1 ;  /* 0x000000ff060c7207 */ /* 0x000fe20000800000 */
[----:B------:R-:W-:Y:S01]  /*03d0*/  FADD R28, R4, R19 ;  /* 0x00000013041c7221 */ /* 0x000fe20000000000 */
[----:B------:R-:W-:Y:S01]  /*03e0*/  SEL R13, R7, RZ, P1 ;  /* 0x000000ff070d7207 */ /* 0x000fe20000800000 */
[----:B------:R-:W-:Y:S01]  /*03f0*/  FADD R25, R5, R18 ;  /* 0x0000001205197221 */ /* 0x000fe20000000000 */
[----:B------:R-:W-:Y:S01]  /*0400*/  CS2R R4, SRZ ;  /* 0x0000000000047805 */ /* 0x000fe2000001ff00 */
[----:B------:R-:W-:Y:S01]  /*0410*/  VIADD R18, R17, 0x1 ;  /* 0x0000000111127836 */ /* 0x000fe20000000000 */
[----:B------:R-:W-:-:S02]  /*0420*/  CS2R R6, SRZ ;  /* 0x0000000000067805 */ /* 0x000fc4000001ff00 */
[----:B------:R-:W-:Y:S02]  /*0430*/  SEL R19, R14, RZ, P4 ;  /* 0x000000ff0e137207 */ /* 0x000fe40002000000 */
[----:B------:R-:W-:Y:S02]  /*0440*/  ISETP.GE.U32.AND P1, PT, R18, 0x40, PT ;  /* 0x000000401200780c */ /* 0x000fe40003f26070 */
[----:B------:R-:W2:Y:S01]  /*0450*/  @P5 LDG.E.128 R4, desc[UR4][R26.64] ;  /* 0x000000041a045981 */ /* 0x000ea2000c1e1d00 */
[----:B-1----:R-:W-:Y:S02]  /*0460*/  SEL R22, R15, RZ, P4 ;  /* 0x000000ff0f167207 */ /* 0x002fe40002000000 */
[----:B------:R-:W-:Y:S01]  /*0470*/  ISETP.GT.AND P4, PT, R0, RZ, !P1 ;  /* 0x000000ff0000720c */ /* 0x000fe20004f84270 */
[----:B------:R-:W-:Y:S01]  /*0480*/  FADD R23, R12, R19 ;  /* 0x000000130c177221 */ /* 0x000fe20000000000 */
[----:B------:R-:W-:Y:S01]  /*0490*/  CS2R R14, SRZ ;  /* 0x00000000000e7805 */ /* 0x000fe2000001ff00 */
[----:B------:R-:W-:Y:S01]  /*04a0*/  FADD R22, R13, R22 ;  /* 0x000000160d167221 */ /* 0x000fe20000000000 */
[----:B------:R-:W-:-:S09]  /*04b0*/  CS2R R12, SRZ ;  /* 0x00000000000c7805 */ /* 0x000fd2000001ff00 */
[----:B------:R-:W4:Y:S01]  /*04c0*/  @P4 LDG.E.128 R12, desc[UR4][R26.64] ;  /* 0x000000041a0c4981 */ /* 0x000f22000c1e1d00 */
[----:B---3--:R-:W-:Y:S02]  /*04d0*/  SEL R8, R8, RZ, P3 ;  /* 0x000000ff08087207 */ /* 0x008fe40001800000 */
[----:B------:R-:W-:Y:S02]  /*04e0*/  SEL R9, R9, RZ, P3 ;  /* 0x000000ff09097207 */ /* 0x000fe40001800000 */
[----:B------:R-:W-:Y:S02]  /*04f0*/  SEL R10, R10, RZ, P3 ;  /* 0x000000ff0a0a7207 */ /* 0x000fe40001800000 */
[----:B------:R-:W-:Y:S02]  /*0500*/  SEL R11, R11, RZ, P3 ;  /* 0x000000ff0b0b7207 */ /* 0x000fe40001800000 */
[----:B--2---:R-:W-:-:S05]  /*0510*/  SEL R19, R4, RZ, P5 ;  /* 0x000000ff04137207 */ /* 0x004fca0002800000 */
[----:B------:R-:W-:Y:S01]  /*0520*/  FADD R8, R19, R8 ;  /* 0x0000000813087221 */ /* 0x000fe20000000000 */
[----:B------:R-:W-:Y:S01]  /*0530*/  VIADD R19, R2, 0x1 ;  /* 0x0000000102137836 */ /* 0x000fe20000000000 */
[----:B------:R-:W-:Y:S02]  /*0540*/  SEL R4, R5, RZ, P5 ;  /* 0x000000ff05047207 */ /* 0x000fe40002800000 */
[----:B------:R-:W-:Y:S02]  /*0550*/  SEL R24, R7, RZ, P5 ;  /* 0x000000ff07187207 */ /* 0x000fe40002800000 */
[----:B------:R-:W-:Y:S02]  /*0560*/  ISETP.GE.U32.AND P3, PT, R19, 0x40, PT ;  /* 0x000000401300780c */ /* 0x000fe40003f66070 */
[----:B------:R-:W-:Y:S02]  /*0570*/  SEL R5, R6, RZ, P5 ;  /* 0x000000ff06057207 */ /* 0x000fe40002800000 */
[----:B------:R-:W-:-:S02]  /*0580*/  ISETP.GT.AND P5, PT, R3, RZ, !P3 ;  /* 0x000000ff0300720c */ /* 0x000fc40005fa4270 */
[----:B----4-:R-:W-:Y:S01]  /*0590*/  SEL R7, R12, RZ, P4 ;  /* 0x000000ff0c077207 */ /* 0x010fe20002000000 */
[----:B------:R-:W-:Y:S01]  /*05a0*/  FADD R24, R24, R11 ;  /* 0x0000000b18187221 */ /* 0x000fe20000000000 */
[----:B------:R-:W-:Y:S02]  /*05b0*/  VIADD R11, R16, 0xffffc300 ;  /* 0xffffc300100b7836 */ /* 0x000fe40000000000 */
[----:B------:R-:W-:Y:S01]  /*05c0*/  FADD R27, R4, R9 ;  /* 0x00000009041b7221 */ /* 0x000fe20000000000 */
[----:B------:R-:W-:Y:S01]  /*05d0*/  FADD R26, R5, R10 ;  /* 0x0000000a051a7221 */ /* 0x000fe20000000000 */
[----:B------:R-:W-:Y:S01]  /*05e0*/  FADD R28, R28, R7 ;  /* 0x000000071c1c7221 */ /* 0x000fe20000000000 */
[----:B------:R-:W-:Y:S02]  /*05f0*/  CS2R R4, SRZ ;  /* 0x0000000000047805 */ /* 0x000fe4000001ff00 */
[----:B------:R-:W-:Y:S01]  /*0600*/  CS2R R6, SRZ ;  /* 0x0000000000067805 */ /* 0x000fe2000001ff00 */
[----:B------:R-:W-:-:S05]  /*0610*/  IMAD.WIDE R10, R11, 0x4, R20 ;  /* 0x000000040b0a7825 */ /* 0x000fca00078e0214 */
[----:B------:R1:W2:Y:S01]  /*0620*/  @P5 LDG.E.128 R4, desc[UR4][R10.64] ;  /* 0x000000040a045981 */ /* 0x0002a2000c1e1d00 */
[----:B------:R-:W-:Y:S02]  /*0630*/  SEL R14, R14, RZ, P4 ;  /* 0x000000ff0e0e7207 */ /* 0x000fe40002000000 */
[----:B------:R-:W-:Y:S02]  /*0640*/  SEL R12, R13, RZ, P4 ;  /* 0x000000ff0d0c7207 */ /* 0x000fe40002000000 */
[----:B------:R-:W-:Y:S01]  /*0650*/  ISETP.GT.AND P0, PT, R0, -0x1, P0 ;  /* 0xffffffff0000780c */ /* 0x000fe20000704270 */
[----:B------:R-:W-:Y:S01]  /*0660*/  FADD R14, R23, R14 ;  /* 0x0000000e170e7221 */ /* 0x000fe20000000000 */
[----:B------:R-:W-:Y:S01]  /*0670*/  SEL R13, R15, RZ, P4 ;  /* 0x000000ff0f0d7207 */ /* 0x000fe20002000000 */
[----:B------:R-:W-:Y:S02]  /*0680*/  VIADD R23, R16, 0xffffff00 ;  /* 0xffffff0010177836 */ /* 0x000fe40000000000 */
[----:B------:R-:W-:Y:S01]  /*0690*/  FADD R25, R25, R12 ;  /* 0x0000000c19197221 */ /* 0x000fe20000000000 */
[----:B-1----:R-:W-:-:S02]  /*06a0*/  CS2R R10, SRZ ;  /* 0x00000000000a7805 */ /* 0x002fc4000001ff00 */
[----:B------:R-:W-:Y:S01]  /*06b0*/  ISETP.GT.AND P2, PT, R3, -0x1, P2 ;  /* 0xffffffff0300780c */ /* 0x000fe20001744270 */
[----:B------:R-:W-:Y:S01]  /*06c0*/  FADD R13, R22, R13 ;  /* 0x0000000d160d7221 */ /* 0x000fe20000000000 */
[----:B------:R-:W-:Y:S01]  /*06d0*/  IMAD.WIDE R22, R23, 0x4, R20 ;  /* 0x0000000417167825 */ /* 0x000fe200078e0214 */
[----:B--2---:R-:W-:Y:S02]  /*06e0*/  SEL R9, R4, RZ, P5 ;  /* 0x000000ff04097207 */ /* 0x004fe40002800000 */
[----:B------:R-:W-:-:S03]  /*06f0*/  SEL R4, R5, RZ, P5 ;  /* 0x000000ff05047207 */ /* 0x000fc60002800000 */
[----:B------:R-:W-:Y:S01]  /*0700*/  FADD R12, R8, R9 ;  /* 0x00000009080c7221 */ /* 0x000fe20000000000 */
[----:B------:R-:W-:Y:S02]  /*0710*/  CS2R R8, SRZ ;  /* 0x0000000000087805 */ /* 0x000fe4000001ff00 */
[----:B------:R-:W-:Y:S02]  /*0720*/  SEL R5, R6, RZ, P5 ;  /* 0x000000ff06057207 */ /* 0x000fe40002800000 */
[----:B------:R-:W-:Y:S02]  /*0730*/  SEL R7, R7, RZ, P5 ;  /* 0x000000ff07077207 */ /* 0x000fe40002800000 */
[----:B------:R1:W2:Y:S03]  /*0740*/  @P0 LDG.E.128 R8, desc[UR4][R22.64] ;  /* 0x0000000416080981 */ /* 0x0002a6000c1e1d00 */
[----:B------:R-:W-:Y:S01]  /*0750*/  FADD R24, R24, R7 ;  /* 0x0000000718187221 */ /* 0x000fe20000000000 */
[----:B------:R-:W-:Y:S01]  /*0760*/  CS2R R6, SRZ ;  /* 0x0000000000067805 */ /* 0x000fe2000001ff00 */
[----:B-1----:R-:W-:Y:S01]  /*0770*/  FADD R23, R27, R4 ;  /* 0x000000041b177221 */ /* 0x002fe20000000000 */
[----:B------:R-:W-:Y:S01]  /*0780*/  FADD R22, R26, R5 ;  /* 0x000000051a167221 */ /* 0x000fe20000000000 */
[----:B------:R-:W-:Y:S01]  /*0790*/  CS2R R4, SRZ ;  /* 0x0000000000047805 */ /* 0x000fe2000001ff00 */
[----:B------:R-:W-:-:S05]  /*07a0*/  IMAD.WIDE R26, R16, 0x4, R20 ;  /* 0x00000004101a7825 */ /* 0x000fca00078e0214 */
[----:B------:R-:W3:Y:S01]  /*07b0*/  @P2 LDG.E.128 R4, desc[UR4][R26.64+0x400] ;  /* 0x000400041a042981 */ /* 0x000ee2000c1e1d00 */
[----:B--2---:R-:W-:Y:S02]  /*07c0*/  SEL R15, R8, RZ, P0 ;  /* 0x000000ff080f7207 */ /* 0x004fe40000000000 */
[----:B------:R-:W-:-:S05]  /*07d0*/  SEL R8, R9, RZ, P0 ;  /* 0x000000ff09087207 */ /* 0x000fca0000000000 */
[----:B------:R-:W-:Y:S01]  /*07e0*/  FADD R25, R25, R8 ;  /* 0x0000000819197221 */ /* 0x000fe20000000000 */
[----:B------:R-:W-:-:S04]  /*07f0*/  LOP3.LUT R8, R0, R17, RZ, 0xfc, !PT ;  /* 0x0000001100087212 */ /* 0x000fc800078efcff */
[----:B------:R-:W-:Y:S02]  /*0800*/  ISETP.GT.AND P4, PT, R8, -0x1, PT ;  /* 0xffffffff0800780c */ /* 0x000fe40003f84270 */
[----:B---3--:R-:W-:Y:S02]  /*0810*/  SEL R9, R4, RZ, P2 ;  /* 0x000000ff04097207 */ /* 0x008fe40001000000 */
[----:B------:R-:W-:Y:S02]  /*0820*/  SEL R4, R5, RZ, P2 ;  /* 0x000000ff05047207 */ /* 0x000fe40001000000 */
[----:B------:R-:W-:-:S03]  /*0830*/  SEL R8, R11, RZ, P0 ;  /* 0x000000ff0b087207 */ /* 0x000fc60000000000 */
[----:B------:R-:W-:Y:S01]  /*0840*/  FADD R23, R23, R4 ;  /* 0x0000000417177221 */ /* 0x000fe20000000000 */
[----:B------:R-:W-:Y:S01]  /*0850*/  LOP3.LUT R4, R3, R2, RZ, 0xfc, !PT ;  /* 0x0000000203047212 */ /* 0x000fe200078efcff */
[----:B------:R-:W-:Y:S01]  /*0860*/  FADD R28, R28, R15 ;  /* 0x0000000f1c1c7221 */ /* 0x000fe20000000000 */
[----:B------:R-:W-:Y:S01]  /*0870*/  SEL R15, R10, RZ, P0 ;  /* 0x000000ff0a0f7207 */ /* 0x000fe20000000000 */
[----:B------:R-:W-:Y:S01]  /*0880*/  FADD R13, R13, R8 ;  /* 0x000000080d0d7221 */ /* 0x000fe20000000000 */
[----:B------:R-:W-:Y:S01]  /*0890*/  FADD R12, R12, R9 ;  /* 0x000000090c0c7221 */ /* 0x000fe20000000000 */
[----:B------:R-:W-:Y:S02]  /*08a0*/  CS2R R8, SRZ ;  /* 0x0000000000087805 */ /* 0x000fe4000001ff00 */
[----:B------:R-:W-:Y:S02]  /*08b0*/  CS2R R10, SRZ ;  /* 0x00000000000a7805 */ /* 0x000fe4000001ff00 */
[----:B------:R-:W-:-:S02]  /*08c0*/  ISETP.GT.AND P0, PT, R4, -0x1, PT ;  /* 0xffffffff0400780c */ /* 0x000fc40003f04270 */
[----:B------:R-:W-:Y:S02]  /*08d0*/  SEL R5, R6, RZ, P2 ;  /* 0x000000ff06057207 */ /* 0x000fe40001000000 */
[----:B------:R-:W-:Y:S01]  /*08e0*/  SEL R7, R7, RZ, P2 ;  /* 0x000000ff07077207 */ /* 0x000fe20001000000 */
[----:B------:R-:W2:Y:S02]  /*08f0*/  @P4 LDG.E.128 R8, desc[UR4][R26.64] ;  /* 0x000000041a084981 */ /* 0x000ea4000c1e1d00 */
[----:B------:R-:W-:Y:S01]  /*0900*/  FADD R22, R22, R5 ;  /* 0x0000000516167221 */ /* 0x000fe20000000000 */
[----:B------:R-:W-:Y:S01]  /*0910*/  CS2R R4, SRZ ;  /* 0x0000000000047805 */ /* 0x000fe2000001ff00 */
[----:B------:R-:W-:Y:S01]  /*0920*/  FADD R24, R24, R7 ;  /* 0x0000000718187221 */ /* 0x000fe20000000000 */
[----:B------:R-:W-:-:S06]  /*0930*/  CS2R R6, SRZ ;  /* 0x0000000000067805 */ /* 0x000fcc000001ff00 */
[----:B------:R-:W3:Y:S01]  /*0940*/  @P0 LDG.E.128 R4, desc[UR4][R26.64+0x800] ;  /* 0x000800041a040981 */ /* 0x000ee2000c1e1d00 */
[----:B------:R-:W-:Y:S01]  /*0950*/  FADD R14, R14, R15 ;  /* 0x0000000f0e0e7221 */ /* 0x000fe20000000000 */
[----:B------:R-:W-:Y:S02]  /*0960*/  ISETP.GT.AND P2, PT, R0, -0x1, !P1 ;  /* 0xffffffff0000780c */ /* 0x000fe40004f44270 */
[----:B--2---:R-:W-:Y:S02]  /*0970*/  SEL R15, R8, RZ, P4 ;  /* 0x000000ff080f7207 */ /* 0x004fe40002000000 */
[----:B------:R-:W-:-:S05]  /*0980*/  SEL R8, R9, RZ, P4 ;  /* 0x000000ff09087207 */ /* 0x000fca0002000000 */
[----:B------:R-:W-:Y:S01]  /*0990*/  FADD R25, R25, R8 ;  /* 0x0000000819197221 */ /* 0x000fe20000000000 */
[----:B------:R-:W-:Y:S02]  /*09a0*/  SEL R8, R11, RZ, P4 ;  /* 0x000000ff0b087207 */ /* 0x000fe40002000000 */
[----:B---3--:R-:W-:Y:S01]  /*09b0*/  SEL R9, R4, RZ, P0 ;  /* 0x000000ff04097207 */ /* 0x008fe20000000000 */
[----:B------:R-:W-:Y:S01]  /*09c0*/  FADD R28, R28, R15 ;  /* 0x0000000f1c1c7221 */ /* 0x000fe20000000000 */
[----:B------:R-:W-:Y:S01]  /*09d0*/  SEL R15, R10, RZ, P4 ;  /* 0x000000ff0a0f7207 */ /* 0x000fe20002000000 */
[----:B------:R-:W-:Y:S01]  /*09e0*/  FADD R13, R13, R8 ;  /* 0x000000080d0d7221 */ /* 0x000fe20000000000 */
[----:B------:R-:W-:Y:S01]  /*09f0*/  CS2R R10, SRZ ;  /* 0x00000000000a7805 */ /* 0x000fe2000001ff00 */
[----:B------:R-:W-:Y:S01]  /*0a00*/  FADD R12, R12, R9 ;  /* 0x000000090c0c7221 */ /* 0x000fe20000000000 */
[----:B------:R-:W-:-:S06]  /*0a10*/  CS2R R8, SRZ ;  /* 0x0000000000087805 */ /* 0x000fcc000001ff00 */
[----:B------:R-:W2:Y:S01]  /*0a20*/  @P2 LDG.E.128 R8, desc[UR4][R26.64+0x400] ;  /* 0x000400041a082981 */ /* 0x000ea2000c1e1d00 */
[----:B------:R-:W-:Y:S01]  /*0a30*/  FADD R14, R14, R15 ;  /* 0x0000000f0e0e7221 */ /* 0x000fe20000000000 */
[----:B------:R-:W-:Y:S02]  /*0a40*/  SEL R4, R5, RZ, P0 ;  /* 0x000000ff05047207 */ /* 0x000fe40000000000 */
[----:B------:R-:W-:Y:S02]  /*0a50*/  ISETP.GT.AND P3, PT, R3, -0x1, !P3 ;  /* 0xffffffff0300780c */ /* 0x000fe40005f64270 */
[----:B------:R-:W-:Y:S02]  /*0a60*/  SEL R5, R6, RZ, P0 ;  /* 0x000000ff06057207 */ /* 0x000fe40000000000 */
[----:B------:R-:W-:Y:S01]  /*0a70*/  SEL R7, R7, RZ, P0 ;  /* 0x000000ff07077207 */ /* 0x000fe20000000000 */
[----:B------:R-:W-:Y:S02]  /*0a80*/  FADD R23, R23, R4 ;  /* 0x0000000417177221 */ /* 0x000fe40000000000 */
[----:B------:R-:W-:Y:S01]  /*0a90*/  FADD R22, R22, R5 ;  /* 0x0000000516167221 */ /* 0x000fe20000000000 */
[----:B------:R-:W-:Y:S01]  /*0aa0*/  CS2R R4, SRZ ;  /* 0x0000000000047805 */ /* 0x000fe2000001ff00 */
[----:B------:R-:W-:Y:S01]  /*0ab0*/  FADD R24, R24, R7 ;  /* 0x0000000718187221 */ /* 0x000fe20000000000 */
[----:B------:R-:W-:-:S02]  /*0ac0*/  CS2R R6, SRZ ;  /* 0x0000000000067805 */ /* 0x000fc4000001ff00 */
[----:B--2---:R-:W-:-:S05]  /*0ad0*/  SEL R15, R8, RZ, P2 ;  /* 0x000000ff080f7207 */ /* 0x004fca0001000000 */
[----:B------:R-:W-:Y:S01]  /*0ae0*/  FADD R28, R28, R15 ;  /* 0x0000000f1c1c7221 */ /* 0x000fe20000000000 */
[----:B------:R-:W-:-:S04]  /*0af0*/  VIADD R15, R16, 0x300 ;  /* 0x00000300100f7836 */ /* 0x000fc80000000000 */
[----:B------:R-:W-:-:S05]  /*0b00*/  IMAD.WIDE R26, R15, 0x4, R20 ;  /* 0x000000040f1a7825 */ /* 0x000fca00078e0214 */
[----:B------:R1:W2:Y:S01]  /*0b10*/  @P3 LDG.E.128 R4, desc[UR4][R26.64] ;  /* 0x000000041a043981 */ /* 0x0002a2000c1e1d00 */
[----:B------:R-:W-:Y:S02]  /*0b20*/  VIADD R15, R0, 0x1 ;  /* 0x00000001000f7836 */ /* 0x000fe40000000000 */
[----:B------:R-:W-:-:S03]  /*0b30*/  VIADD R8, R3, 0x1 ;  /* 0x0000000103087836 */ /* 0x000fc60000000000 */
[C---:B------:R-:W-:Y:S02]  /*0b40*/  ISETP.GE.U32.AND P1, PT, R15.reuse, 0x40, PT ;  /* 0x000000400f00780c */ /* 0x040fe40003f26070 */
[----:B------:R-:W-:Y:S02]  /*0b50*/  LOP3.LUT R15, R15, R18, RZ, 0xfc, !PT ;  /* 0x000000120f0f7212 */ /* 0x000fe400078efcff */
[C---:B------:R-:W-:Y:S02]  /*0b60*/  ISETP.GE.U32.AND P0, PT, R8.reuse, 0x40, PT ;  /* 0x000000400800780c */ /* 0x040fe40003f06070 */
[----:B------:R-:W-:Y:S02]  /*0b70*/  SEL R18, R9, RZ, P2 ;  /* 0x000000ff09127207 */ /* 0x000fe40001000000 */
[----:B------:R-:W-:Y:S02]  /*0b80*/  LOP3.LUT R8, R8, R19, RZ, 0xfc, !PT ;  /* 0x0000001308087212 */ /* 0x000fe400078efcff */
[----:B------:R-:W-:-:S02]  /*0b90*/  SEL R9, R10, RZ, P2 ;  /* 0x000000ff0a097207 */ /* 0x000fc40001000000 */
[----:B------:R-:W-:Y:S02]  /*0ba0*/  ISETP.GT.AND P6, PT, R17, RZ, !P1 ;  /* 0x000000ff1100720c */ /* 0x000fe40004fc4270 */
[----:B------:R-:W-:Y:S01]  /*0bb0*/  SEL R10, R11, RZ, P2 ;  /* 0x000000ff0b0a7207 */ /* 0x000fe20001000000 */
[----:B-1----:R-:W-:Y:S02]  /*0bc0*/  VIADD R27, R16, 0x3f00 ;  /* 0x00003f00101b7836 */ /* 0x002fe40000000000 */
[----:B------:R-:W-:Y:S01]  /*0bd0*/  FADD R25, R25, R18 ;  /* 0x0000001219197221 */ /* 0x000fe20000000000 */
[----:B------:R-:W-:Y:S01]  /*0be0*/  ISETP.GE.U32.AND P4, PT, R15, 0x40, PT ;  /* 0x000000400f00780c */ /* 0x000fe20003f86070 */
[----:B------:R-:W-:Y:S01]  /*0bf0*/  FADD R18, R13, R10 ;  /* 0x0000000a0d127221 */ /* 0x000fe20000000000 */
[----:B------:R-:W-:Y:S01]  /*0c00*/  IMAD.WIDE R26, R27, 0x4, R20 ;  /* 0x000000041b1a7825 */ /* 0x000fe200078e0214 */
[----:B--2---:R-:W-:-:S03]  /*0c10*/  SEL R19, R4, RZ, P3 ;  /* 0x000000ff04137207 */ /* 0x004fc60001800000 */
[----:B------:R-:W-:Y:S01]  /*0c20*/  FADD R4, R14, R9 ;  /* 0x000000090e047221 */ /* 0x000fe20000000000 */
[----:B------:R-:W-:Y:S01]  /*0c30*/  CS2R R14, SRZ ;  /* 0x00000000000e7805 */ /* 0x000fe2000001ff00 */
[----:B------:R-:W-:Y:S01]  /*0c40*/  FADD R19, R12, R19 ;  /* 0x000000130c137221 */ /* 0x000fe20000000000 */
[----:B------:R-:W-:-:S06]  /*0c50*/  CS2R R12, SRZ ;  /* 0x00000000000c7805 */ /* 0x000fcc000001ff00 */
[----:B------:R1:W2:Y:S01]  /*0c60*/  @P6 LDG.E.128 R12, desc[UR4][R26.64] ;  /* 0x000000041a0c6981 */ /* 0x0002a2000c1e1d00 */
[----:B------:R-:W-:Y:S02]  /*0c70*/  ISETP.GE.U32.AND P2, PT, R8, 0x40, PT ;  /* 0x000000400800780c */ /* 0x000fe40003f46070 */
[----:B------:R-:W-:Y:S02]  /*0c80*/  SEL R8, R5, RZ, P3 ;  /* 0x000000ff05087207 */ /* 0x000fe40001800000 */
[----:B------:R-:W-:Y:S02]  /*0c90*/  SEL R5, R6, RZ, P3 ;  /* 0x000000ff06057207 */ /* 0x000fe40001800000 */
[----:B------:R-:W-:-:S03]  /*0ca0*/  ISETP.GT.AND P5, PT, R2, RZ, !P0 ;  /* 0x000000ff0200720c */ /* 0x000fc600047a4270 */
[----:B------:R-:W-:Y:S01]  /*0cb0*/  FADD R22, R22, R5 ;  /* 0x0000000516167221 */ /* 0x000fe20000000000 */
[----:B------:R-:W-:Y:S01]  /*0cc0*/  VIADD R5, R16, 0x4100 ;  /* 0x0000410010057836 */ /* 0x000fe20000000000 */
[----:B------:R-:W-:-:S03]  /*0cd0*/  ISETP.GT.AND P1, PT, R17, -0x1, !P1 ;  /* 0xffffffff1100780c */ /* 0x000fc60004f24270 */
[----:B-1----:R-:W-:Y:S01]  /*0ce0*/  IMAD.WIDE R26, R5, 0x4, R20 ;  /* 0x00000004051a7825 */ /* 0x002fe200078e0214 */
[----:B------:R-:W-:-:S03]  /*0cf0*/  SEL R7, R7, RZ, P3 ;  /* 0x000000ff07077207 */ /* 0x000fc60001800000 */
[----:B------:R-:W-:Y:S01]  /*0d00*/  FADD R23, R23, R8 ;  /* 0x0000000817177221 */ /* 0x000fe20000000000 */
[----:B------:R-:W-:Y:S02]  /*0d10*/  CS2R R8, SRZ ;  /* 0x0000000000087805 */ /* 0x000fe4000001ff00 */
[----:B------:R-:W-:Y:S01]  /*0d20*/  CS2R R10, SRZ ;  /* 0x00000000000a7805 */ /* 0x000fe2000001ff00 */
[----:B------:R-:W-:Y:S01]  /*0d30*/  FADD R24, R24, R7 ;  /* 0x0000000718187221 */ /* 0x000fe20000000000 */
[----:B------:R-:W-:-:S04]  /*0d40*/  CS2R R6, SRZ ;  /* 0x0000000000067805 */ /* 0x000fc8000001ff00 */
[----:B------:R-:W3:Y:S01]  /*0d50*/  @P5 LDG.E.128 R8, desc[UR4][R26.64] ;  /* 0x000000041a085981 */ /* 0x000ee2000c1e1d00 */
[----:B--2---:R-:W-:Y:S02]  /*0d60*/  SEL R15, R15, RZ, P6 ;  /* 0x000000ff0f0f7207 */ /* 0x004fe40003000000 */
[----:B------:R-:W-:Y:S02]  /*0d70*/  SEL R5, R12, RZ, P6 ;  /* 0x000000ff0c057207 */ /* 0x000fe40003000000 */
[----:B------:R-:W-:Y:S02]  /*0d80*/  SEL R12, R13, RZ, P6 ;  /* 0x000000ff0d0c7207 */ /* 0x000fe40003000000 */
[----:B------:R-:W-:Y:S01]  /*0d90*/  SEL R13, R14, RZ, P6 ;  /* 0x000000ff0e0d7207 */ /* 0x000fe20003000000 */
[----:B------:R-:W-:Y:S01]  /*0da0*/  FADD R18, R18, R15 ;  /* 0x0000000f12127221 */ /* 0x000fe20000000000 */
[----:B------:R-:W-:Y:S02]  /*0db0*/  VIADD R15, R16, 0x4000 ;  /* 0x00004000100f7836 */ /* 0x000fe40000000000 */
[----:B------:R-:W-:Y:S01]  /*0dc0*/  FADD R28, R28, R5 ;  /* 0x000000051c1c7221 */ /* 0x000fe20000000000 */
[----:B------:R-:W-:Y:S01]  /*0dd0*/  FADD R13, R4, R13 ;  /* 0x0000000d040d7221 */ /* 0x000fe20000000000 */
[----:B------:R-:W-:Y:S01]  /*0de0*/  CS2R R4, SRZ ;  /* 0x0000000000047805 */ /* 0x000fe2000001ff00 */
[----:B------:R-:W-:-:S05]  /*0df0*/  IMAD.WIDE R14, R15, 0x4, R20 ;  /* 0x000000040f0e7825 */ /* 0x000fca00078e0214 */
[----:B------:R-:W2:Y:S01]  /*0e00*/  @P1 LDG.E.128 R4, desc[UR4][R14.64] ;  /* 0x000000040e041981 */ /* 0x000ea2000c1e1d00 */
[----:B------:R-:W-:Y:S01]  /*0e10*/  FADD R12, R25, R12 ;  /* 0x0000000c190c7221 */ /* 0x000fe20000000000 */
[----:B---3--:R-:W-:Y:S02]  /*0e20*/  SEL R8, R8, RZ, P5 ;  /* 0x000000ff08087207 */ /* 0x008fe40002800000 */
[----:B------:R-:W-:-:S03]  /*0e30*/  ISETP.GT.AND P0, PT, R2, -0x1, !P0 ;  /* 0xffffffff0200780c */ /* 0x000fc60004704270 */
[----:B------:R-:W-:Y:S01]  /*0e40*/  FADD R19, R19, R8 ;  /* 0x0000000813137221 */ /* 0x000fe20000000000 */
[----:B------:R-:W-:Y:S02]  /*0e50*/  SEL R8, R9, RZ, P5 ;  /* 0x000000ff09087207 */ /* 0x000fe40002800000 */
[----:B------:R-:W-:Y:S02]  /*0e60*/  SEL R9, R10, RZ, P5 ;  /* 0x000000ff0a097207 */ /* 0x000fe40002800000 */
[----:B------:R-:W-:-:S03]  /*0e70*/  SEL R11, R11, RZ, P5 ;  /* 0x000000ff0b0b7207 */ /* 0x000fc60002800000 */
[----:B------:R-:W-:Y:S01]  /*0e80*/  FADD R22, R22, R9 ;  /* 0x0000000916167221 */ /* 0x000fe20000000000 */
[C---:B------:R-:W-:Y:S02]  /*0e90*/  ISETP.GT.AND P3, PT, R17.reuse, 0x3e, PT ;  /* 0x0000003e1100780c */ /* 0x040fe40003f64270 */
[----:B------:R-:W-:Y:S02]  /*0ea0*/  ISETP.GE.AND P5, PT, R17, 0x3f, PT ;  /* 0x0000003f1100780c */ /* 0x000fe40003fa6270 */
[----:B--2---:R-:W-:Y:S01]  /*0eb0*/  SEL R25, R4, RZ, P1 ;  /* 0x000000ff04197207 */ /* 0x004fe20000800000 */
[----:B------:R-:W-:Y:S01]  /*0ec0*/  FADD R4, R23, R8 ;  /* 0x0000000817047221 */ /* 0x000fe20000000000 */
[----:B------:R-:W-:-:S03]  /*0ed0*/  FADD R23, R24, R11 ;  /* 0x0000000b18177221 */ /* 0x000fc60000000000 */
[----:B------:R-:W-:Y:S01]  /*0ee0*/  FADD R28, R28, R25 ;  /* 0x000000191c1c7221 */ /* 0x000fe20000000000 */
[----:B------:R-:W-:Y:S01]  /*0ef0*/  VIADD R25, R16, 0x4200 ;  /* 0x0000420010197836 */ /* 0x000fe20000000000 */
[----:B------:R-:W-:Y:S02]  /*0f00*/  CS2R R8, SRZ ;  /* 0x0000000000087805 */ /* 0x000fe4000001ff00 */
[----:B------:R-:W-:Y:S01]  /*0f10*/  CS2R R10, SRZ ;  /* 0x00000000000a7805 */ /* 0x000fe2000001ff00 */
[----:B------:R-:W-:-:S05]  /*0f20*/  IMAD.WIDE R24, R25, 0x4, R20 ;  /* 0x0000000419187825 */ /* 0x000fca00078e0214 */
[----:B------:R1:W2:Y:S02]  /*0f30*/  @P0 LDG.E.128 R8, desc[UR4][R24.64] ;  /* 0x0000000418080981 */ /* 0x0002a4000c1e1d00 */
[----:B-1----:R-:W-:-:S05]  /*0f40*/  VIADD R24, R17, 0x2 ;  /* 0x0000000211187836 */ /* 0x002fca0000000000 */
[----:B------:R-:W-:-:S05]  /*0f50*/  SEL R24, R24, RZ, !P5 ;  /* 0x000000ff18187207 */ /* 0x000fca0006800000 */
[----:B------:R-:W-:Y:S02]  /*0f60*/  VIADD R25, R24, 0x41 ;  /* 0x0000004118197836 */ /* 0x000fe40000000000 */
[----:B------:R-:W-:Y:S01]  /*0f70*/  @!P3 IMAD.MOV R25, RZ, RZ, R24 ;  /* 0x000000ffff19b224 */ /* 0x000fe200078e0218 */
[C---:B------:R-:W-:Y:S01]  /*0f80*/  ISETP.GT.AND P3, PT, R0.reuse, 0x3e, PT ;  /* 0x0000003e0000780c */ /* 0x040fe20003f64270 */
[C---:B------:R-:W-:Y:S01]  /*0f90*/  VIADD R24, R0.reuse, 0x2 ;  /* 0x0000000200187836 */ /* 0x040fe20000000000 */
[----:B------:R-:W-:Y:S02]  /*0fa0*/  ISETP.GE.AND P5, PT, R0, 0x3f, PT ;  /* 0x0000003f0000780c */ /* 0x000fe40003fa6270 */
[----:B------:R-:W-:Y:S02]  /*0fb0*/  SEL R29, R7, RZ, P1 ;  /* 0x000000ff071d7207 */ /* 0x000fe40000800000 */
[----:B------:R-:W-:-:S05]  /*0fc0*/  SEL R7, R24, RZ, !P5 ;  /* 0x000000ff18077207 */ /* 0x000fca0006800000 */
[----:B------:R-:W-:Y:S02]  /*0fd0*/  VIADD R24, R7, 0x41 ;  /* 0x0000004107187836 */ /* 0x000fe40000000000 */
[----:B------:R-:W-:Y:S02]  /*0fe0*/  @!P3 IMAD.MOV R24, RZ, RZ, R7 ;  /* 0x000000ffff18b224 */ /* 0x000fe400078e0207 */
[----:B------:R-:W-:-:S05]  /*0ff0*/  IMAD R7, R17, R0, RZ ;  /* 0x0000000011077224 */ /* 0x000fca00078e02ff */
[----:B------:R-:W-:Y:S01]  /*1000*/  IADD3 R7, R7, -R0, -R17 ;  /* 0x8000000007077210 */ /* 0x000fe20007ffe811 */
[----:B------:R-:W-:-:S03]  /*1010*/  IMAD R0, R0, R25, RZ ;  /* 0x0000001900007224 */ /* 0x000fc600078e02ff */
[----:B------:R-:W-:Y:S01]  /*1020*/  IADD3 R7, R24, R7, R25 ;  /* 0x0000000718077210 */ /* 0x000fe20007ffe019 */
[----:B------:R-:W-:Y:S01]  /*1030*/  IMAD R17, R17, R24, R0 ;  /* 0x0000001811117224 */ /* 0x000fe200078e0200 */
[----:B------:R-:W-:Y:S02]  /*1040*/  SEL R5, R5, RZ, P1 ;  /* 0x000000ff05057207 */ /* 0x000fe40000800000 */
[----:B------:R-:W-:Y:S01]  /*1050*/  SEL R6, R6, RZ, P1 ;  /* 0x000000ff06067207 */ /* 0x000fe20000800000 */
[----:B------:R-:W-:Y:S01]  /*1060*/  VIADD R0, R7, 0x1 ;  /* 0x0000000107007836 */ /* 0x000fe20000000000 */
[C---:B------:R-:W-:Y:S01]  /*1070*/  ISETP.GE.AND P1, PT, R2.reuse, 0x3f, PT ;  /* 0x0000003f0200780c */ /* 0x040fe20003f26270 */
[C---:B------:R-:W-:Y:S01]  /*1080*/  VIADD R7, R2.reuse, 0x2 ;  /* 0x0000000202077836 */ /* 0x040fe20000000000 */
[----:B------:R-:W-:Y:S01]  /*1090*/  ISETP.GT.AND P3, PT, R2, 0x3e, PT ;  /* 0x0000003e0200780c */ /* 0x000fe20003f64270 */
[----:B------:R-:W-:-:S03]  /*10a0*/  IMAD R0, R24, R25, R0 ;  /* 0x0000001918007224 */ /* 0x000fc600078e0200 */
[----:B------:R-:W-:Y:S02]  /*10b0*/  SEL R24, R7, RZ, !P1 ;  /* 0x000000ff07187207 */ /* 0x000fe40004800000 */
[C---:B------:R-:W-:Y:S01]  /*10c0*/  ISETP.GT.AND P1, PT, R3.reuse, 0x3e, PT ;  /* 0x0000003e0300780c */ /* 0x040fe20003f24270 */
[C---:B------:R-:W-:Y:S01]  /*10d0*/  VIADD R7, R3.reuse, 0x2 ;  /* 0x0000000203077836 */ /* 0x040fe20000000000 */
[----:B------:R-:W-:Y:S01]  /*10e0*/  ISETP.GE.AND P5, PT, R3, 0x3f, PT ;  /* 0x0000003f0300780c */ /* 0x000fe20003fa6270 */
[----:B------:R-:W-:Y:S01]  /*10f0*/  FADD R5, R12, R5 ;  /* 0x000000050c057221 */ /* 0x000fe20000000000 */
[----:B------:R-:W-:Y:S01]  /*1100*/  FADD R6, R13, R6 ;  /* 0x000000060d067221 */ /* 0x000fe20000000000 */
[----:B------:R-:W-:Y:S02]  /*1110*/  CS2R R12, SRZ ;  /* 0x00000000000c7805 */ /* 0x000fe4000001ff00 */
[----:B------:R-:W-:Y:S02]  /*1120*/  SEL R25, R7, RZ, !P5 ;  /* 0x000000ff07197207 */ /* 0x000fe40006800000 */
[----:B------:R-:W-:-:S03]  /*1130*/  CS2R R14, SRZ ;  /* 0x00000000000e7805 */ /* 0x000fc6000001ff00 */
[----:B------:R-:W-:Y:S02]  /*1140*/  VIADD R7, R25, 0x41 ;  /* 0x0000004119077836 */ /* 0x000fe40000000000 */
[----:B------:R-:W-:Y:S01]  /*1150*/  @!P1 IMAD.MOV R7, RZ, RZ, R25 ;  /* 0x000000ffff079224 */ /* 0x000fe200078e0219 */
[----:B------:R1:W3:Y:S01]  /*1160*/  @!P4 LDG.E.128 R12, desc[UR4][R26.64] ;  /* 0x000000041a0cc981 */ /* 0x0002e2000c1e1d00 */
[----:B------:R-:W-:-:S04]  /*1170*/  VIADD R25, R16, 0x4300 ;  /* 0x0000430010197836 */ /* 0x000fc80000000000 */
[----:B------:R-:W-:Y:S01]  /*1180*/  IMAD.WIDE R20, R25, 0x4, R20 ;  /* 0x0000000419147825 */ /* 0x000fe200078e0214 */
[----:B-1----:R-:W-:Y:S02]  /*1190*/  CS2R R26, SRZ ;  /* 0x00000000001a7805 */ /* 0x002fe4000001ff00 */
[----:B--2---:R-:W-:-:S05]  /*11a0*/  SEL R8, R8, RZ, P0 ;  /* 0x000000ff08087207 */ /* 0x004fca0000000000 */
[----:B------:R-:W-:Y:S01]  /*11b0*/  FADD R19, R19, R8 ;  /* 0x0000000813137221 */ /* 0x000fe20000000000 */
[----:B------:R-:W-:Y:S02]  /*11c0*/  VIADD R8, R24, 0x41 ;  /* 0x0000004118087836 */ /* 0x000fe40000000000 */
[----:B------:R-:W-:Y:S02]  /*11d0*/  @!P3 IMAD.MOV R8, RZ, RZ, R24 ;  /* 0x000000ffff08b224 */ /* 0x000fe400078e0218 */
[----:B------:R-:W-:-:S05]  /*11e0*/  IMAD R24, R2, R3, RZ ;  /* 0x0000000302187224 */ /* 0x000fca00078e02ff */
[----:B------:R-:W-:Y:S01]  /*11f0*/  IADD3 R24, R24, -R3, -R2 ;  /* 0x8000000318187210 */ /* 0x000fe20007ffe802 */
[----:B------:R-:W-:-:S03]  /*1200*/  IMAD R3, R3, R8, RZ ;  /* 0x0000000803037224 */ /* 0x000fc600078e02ff */
[----:B------:R-:W-:Y:S01]  /*1210*/  IADD3 R24, R7, R24, R8 ;  /* 0x0000001807187210 */ /* 0x000fe20007ffe008 */
[----:B------:R-:W-:-:S04]  /*1220*/  IMAD R2, R2, R7, R3 ;  /* 0x0000000702027224 */ /* 0x000fc800078e0203 */
[----:B------:R-:W-:Y:S01]  /*1230*/  VIADD R3, R24, 0x1 ;  /* 0x0000000118037836 */ /* 0x000fe20000000000 */
[----:B------:R-:W-:-:S06]  /*1240*/  CS2R R24, SRZ ;  /* 0x0000000000187805 */ /* 0x000fcc000001ff00 */
[----:B------:R-:W2:Y:S01]  /*1250*/  @!P2 LDG.E.128 R24, desc[UR4][R20.64] ;  /* 0x000000041418a981 */ /* 0x000ea2000c1e1d00 */
[----:B------:R-:W-:Y:S02]  /*1260*/  IMAD R3, R7, R8, R3 ;  /* 0x0000000807037224 */ /* 0x000fe400078e0203 */
[----:B------:R-:W-:Y:S02]  /*1270*/  IMAD.IADD R0, R0, 0x1, -R17 ;  /* 0x0000000100007824 */ /* 0x000fe400078e0a11 */
[----:B------:R-:W-:Y:S01]  /*1280*/  IMAD.IADD R8, R3, 0x1, -R2 ;  /* 0x0000000103087824 */ /* 0x000fe200078e0a02 */
[----:B------:R-:W-:Y:S01]  /*1290*/  SEL R7, R10, RZ, P0 ;  /* 0x000000ff0a077207 */ /* 0x000fe20000000000 */
[----:B------:R-:W1:Y:S01]  /*12a0*/  LDC.64 R2, c[0x0][0x218] ;  /* 0x00008600ff027b82 */ /* 0x000e620000000a00 */
[----:B------:R-:W-:Y:S02]  /*12b0*/  I2FP.F32.S32 R0, R0 ;  /* 0x0000000000007245 */ /* 0x000fe40000201400 */
[----:B------:R-:W-:-:S02]  /*12c0*/  I2FP.F32.S32 R8, R8 ;  /* 0x0000000800087245 */ /* 0x000fc40000201400 */
[----:B------:R-:W-:Y:S02]  /*12d0*/  SEL R9, R9, RZ, P0 ;  /* 0x000000ff09097207 */ /* 0x000fe40000000000 */
[----:B------:R-:W-:Y:S02]  /*12e0*/  SEL R10, R11, RZ, P0 ;  /* 0x000000ff0b0a7207 */ /* 0x000fe40000000000 */
[----:B------:R-:W-:Y:S02]  /*12f0*/  FSETP.GT.AND P0, PT, |R0|, 8.50705917302346158658e+37, PT ;  /* 0x7e8000000000780b */ /* 0x000fe40003f04200 */
[----:B------:R-:W-:Y:S01]  /*1300*/  FSETP.GT.AND P1, PT, |R8|, 8.50705917302346158658e+37, PT ;  /* 0x7e8000000800780b */ /* 0x000fe20003f24200 */
[----:B------:R-:W-:Y:S01]  /*1310*/  FADD R4, R4, R9 ;  /* 0x0000000904047221 */ /* 0x000fe20000000000 */
[----:B------:R-:W-:Y:S01]  /*1320*/  FADD R22, R22, R7 ;  /* 0x0000000716167221 */ /* 0x000fe20000000000 */
[----:B------:R-:W-:Y:S01]  /*1330*/  FADD R23, R23, R10 ;  /* 0x0000000a17177221 */ /* 0x000fe20000000000 */
[----:B------:R-:W-:-:S07]  /*1340*/  FSETP.GEU.AND P3, PT, |R0|, 1.175494350822287508e-38, PT ;  /* 0x008000000000780b */ /* 0x000fce0003f6e200 */
[----:B------:R-:W-:Y:S01]  /*1350*/  @P0 FMUL R0, R0, 0.25 ;  /* 0x3e80000000000820 */ /* 0x000fe20000400000 */
[----:B---3--:R-:W-:Y:S02]  /*1360*/  SEL R7, R12, RZ, !P4 ;  /* 0x000000ff0c077207 */ /* 0x008fe40006000000 */
[----:B------:R-:W-:Y:S02]  /*1370*/  SEL R10, R13, RZ, !P4 ;  /* 0x000000ff0d0a7207 */ /* 0x000fe40006000000 */
[----:B------:R-:W-:Y:S02]  /*1380*/  SEL R9, R14, RZ, !P4 ;  /* 0x000000ff0e097207 */ /* 0x000fe40006000000 */
[----:B------:R-:W-:Y:S02]  /*1390*/  SEL R15, R15, RZ, !P4 ;  /* 0x000000ff0f0f7207 */ /* 0x000fe40006000000 */
[C---:B------:R-:W-:Y:S01]  /*13a0*/  FSETP.GEU.AND P4, PT, |R8|.reuse, 1.175494350822287508e-38, PT ;  /* 0x008000000800780b */ /* 0x040fe20003f8e200 */
[----:B------:R-:W-:Y:S01]  /*13b0*/  @P1 FMUL R8, R8, 0.25 ;  /* 0x3e80000008081820 */ /* 0x000fe20000400000 */
[----:B------:R-:W-:Y:S01]  /*13c0*/  @!P3 FMUL R0, R0, 16777216 ;  /* 0x4b8000000000b820 */ /* 0x000fe20000400000 */
[----:B------:R-:W-:Y:S01]  /*13d0*/  FADD R5, R5, R10 ;  /* 0x0000000a05057221 */ /* 0x000fe20000000000 */
[----:B------:R-:W-:Y:S01]  /*13e0*/  FADD R6, R6, R9 ;  /* 0x0000000906067221 */ /* 0x000fe20000000000 */
[----:B------:R-:W-:Y:S01]  /*13f0*/  FADD R18, R18, R29 ;  /* 0x0000001d12127221 */ /* 0x000fe20000000000 */
[----:B------:R-:W-:-:S02]  /*1400*/  FADD R28, R28, R7 ;  /* 0x000000071c1c7221 */ /* 0x000fc40000000000 */
[----:B------:R-:W3:Y:S05]  /*1410*/  MUFU.RCP R0, R0 ;  /* 0x0000000000007308 */ /* 0x000eea0000001000 */
[----:B------:R-:W-:Y:S01]  /*1420*/  @!P4 FMUL R8, R8, 16777216 ;  /* 0x4b8000000808c820 */ /* 0x000fe20000400000 */
[----:B------:R-:W-:-:S03]  /*1430*/  FADD R7, R18, R15 ;  /* 0x0000000f12077221 */ /* 0x000fc60000000000 */
[----:B------:R-:W4:Y:S01]  /*1440*/  MUFU.RCP R12, R8 ;  /* 0x00000008000c7308 */ /* 0x000f220000001000 */
[----:B------:R-:W-:Y:S01]  /*1450*/  @P0 FMUL R28, R28, 0.25 ;  /* 0x3e8000001c1c0820 */ /* 0x000fe20000400000 */
[----:B------:R-:W-:Y:S01]  /*1460*/  @P0 FMUL R5, R5, 0.25 ;  /* 0x3e80000005050820 */ /* 0x000fe20000400000 */
[----:B------:R-:W-:Y:S01]  /*1470*/  @P0 FMUL R6, R6, 0.25 ;  /* 0x3e80000006060820 */ /* 0x000fe20000400000 */
[----:B------:R-:W-:Y:S01]  /*1480*/  @P0 FMUL R7, R7, 0.25 ;  /* 0x3e80000007070820 */ /* 0x000fe20000400000 */
[----:B------:R-:W-:Y:S01]  /*1490*/  @!P3 FMUL R28, R28, 16777216 ;  /* 0x4b8000001c1cb820 */ /* 0x000fe20000400000 */
[----:B------:R-:W-:Y:S01]  /*14a0*/  @!P3 FMUL R5, R5, 16777216 ;  /* 0x4b8000000505b820 */ /* 0x000fe20000400000 */
[----:B------:R-:W-:Y:S01]  /*14b0*/  @!P3 FMUL R6, R6, 16777216 ;  /* 0x4b8000000606b820 */ /* 0x000fe20000400000 */
[----:B------:R-:W-:Y:S01]  /*14c0*/  @!P3 FMUL R7, R7, 16777216 ;  /* 0x4b8000000707b820 */ /* 0x000fe20000400000 */
[----:B-1----:R-:W-:-:S04]  /*14d0*/  IMAD.WIDE R2, R16, 0x4, R2 ;  /* 0x0000000410027825 */ /* 0x002fc800078e0202 */
[C---:B---3--:R-:W-:Y:S01]  /*14e0*/  FMUL R5, R0.reuse, R5 ;  /* 0x0000000500057220 */ /* 0x048fe20000400000 */
[C---:B------:R-:W-:Y:S01]  /*14f0*/  FMUL R6, R0.reuse, R6 ;  /* 0x0000000600067220 */ /* 0x040fe20000400000 */
[----:B------:R-:W-:Y:S01]  /*1500*/  FMUL R7, R0, R7 ;  /* 0x0000000700077220 */ /* 0x000fe20000400000 */
[----:B--2---:R-:W-:Y:S02]  /*1510*/  SEL R24, R24, RZ, !P2 ;  /* 0x000000ff18187207 */ /* 0x004fe40005000000 */
[----:B------:R-:W-:Y:S02]  /*1520*/  SEL R25, R25, RZ, !P2 ;  /* 0x000000ff19197207 */ /* 0x000fe40005000000 */
[----:B------:R-:W-:Y:S02]  /*1530*/  SEL R9, R26, RZ, !P2 ;  /* 0x000000ff1a097207 */ /* 0x000fe40005000000 */
[----:B------:R-:W-:Y:S01]  /*1540*/  SEL R10, R27, RZ, !P2 ;  /* 0x000000ff1b0a7207 */ /* 0x000fe20005000000 */
[----:B------:R-:W-:Y:S01]  /*1550*/  FADD R19, R19, R24 ;  /* 0x0000001813137221 */ /* 0x000fe20000000000 */
[----:B------:R-:W-:Y:S01]  /*1560*/  FADD R25, R4, R25 ;  /* 0x0000001904197221 */ /* 0x000fe20000000000 */
[----:B------:R-:W-:-:S02]  /*1570*/  FADD R22, R22, R9 ;  /* 0x0000000916167221 */ /* 0x000fc40000000000 */
[----:B------:R-:W-:Y:S01]  /*1580*/  FADD R11, R23, R10 ;  /* 0x0000000a170b7221 */ /* 0x000fe20000000000 */
        /* <DEDUP_REMOVED lines=8> */
[----:B------:R-:W-:Y:S01]  /*1610*/  FMUL R4, R0, R28 ;  /* 0x0000001c00047220 */ /* 0x000fe20000400000 */
[C---:B----4-:R-:W-:Y:S01]  /*1620*/  FMUL R8, R12.reuse, R19 ;  /* 0x000000130c087220 */ /* 0x050fe20000400000 */
[C---:B------:R-:W-:Y:S01]  /*1630*/  FMUL R9, R12.reuse, R25 ;  /* 0x000000190c097220 */ /* 0x040fe20000400000 */
[C---:B------:R-:W-:Y:S01]  /*1640*/  FMUL R10, R12.reuse, R22 ;  /* 0x000000160c0a7220 */ /* 0x040fe20000400000 */
[----:B------:R-:W-:Y:S01]  /*1650*/  FMUL R11, R12, R11 ;  /* 0x0000000b0c0b7220 */ /* 0x000fe20000400000 */
[----:B------:R-:W-:Y:S04]  /*1660*/  STG.E.128 desc[UR4][R2.64], R4 ;  /* 0x0000000402007986 */ /* 0x000fe8000c101d04 */
[----:B------:R-:W-:Y:S01]  /*1670*/  STG.E.128 desc[UR4][R2.64+0x800], R8 ;  /* 0x0008000802007986 */ /* 0x000fe2000c101d04 */
[----:B------:R-:W-:Y:S05]  /*1680*/  EXIT ;  /* 0x000000000000794d */ /* 0x000fea0003800000 */
.L_x_0:
[----:B------:R-:W-:-:S00]  /*1690*/  BRA `(.L_x_0) ;  /* 0xfffffffc00fc7947 */ /* 0x000fc0000383ffff */
[----:B------:R-:W-:-:S00]  /*16a0*/  NOP ;  /* 0x0000000000007918 */ /* 0x000fc00000000000 */
        /* <DEDUP_REMOVED lines=13> */
.L_x_1:


//--------------------- .nv.constant0.triton_poi_fused_avg_pool2d_5 --------------------------
	.section	.nv.constant0.triton_poi_fused_avg_pool2d_5,"a",@progbits
	.sectionflags	@""
	.align	4
.nv.constant0.triton_poi_fused_avg_pool2d_5:
	.zero		548
